def matmul_kernel(
    a_ptr,
    b_ptr,
    c_ptr,
    M,
    N,
    K,
    stride_am,
    stride_ak,
    stride_bk,
    stride_bn,
    stride_cm,
    stride_cn,
    BLOCK_M: tl.constexpr,
    BLOCK_N: tl.constexpr,
    BLOCK_K: tl.constexpr,
    GROUP_M: tl.constexpr,
):
    pid = tl.program_id(axis=0)
    num_pid_m = tl.cdiv(M, BLOCK_M)
    num_pid_n = tl.cdiv(N, BLOCK_N)
    num_pid_in_group = GROUP_M * num_pid_n
    group_id = pid // num_pid_in_group
    first_pid_m = group_id * GROUP_M
    group_size_m = min(num_pid_m - first_pid_m, GROUP_M)
    pid_m = first_pid_m + ((pid % num_pid_in_group) % group_size_m)
    pid_n = (pid % num_pid_in_group) // group_size_m

    offs_am = (pid_m * BLOCK_M + tl.arange(0, BLOCK_M)) % M
    offs_bn = (pid_n * BLOCK_N + tl.arange(0, BLOCK_N)) % N
    offs_k = tl.arange(0, BLOCK_K)
    a_ptrs = a_ptr + offs_am[:, None] * stride_am + offs_k[None, :] * stride_ak
    b_ptrs = b_ptr + offs_k[:, None] * stride_bk + offs_bn[None, :] * stride_bn

    acc = tl.zeros((BLOCK_M, BLOCK_N), dtype=tl.float32)
    for kk in range(0, tl.cdiv(K, BLOCK_K)):
        a = tl.load(a_ptrs, mask=offs_k[None, :] < K - kk * BLOCK_K, other=0.0)
        b = tl.load(b_ptrs, mask=offs_k[:, None] < K - kk * BLOCK_K, other=0.0)
        acc = tl.dot(a, b, acc)
        a_ptrs += BLOCK_K * stride_ak
        b_ptrs += BLOCK_K * stride_bk

    c = acc.to(c_ptr.dtype.element_ty)
    offs_cm = pid_m * BLOCK_M + tl.arange(0, BLOCK_M)
    offs_cn = pid_n * BLOCK_N + tl.arange(0, BLOCK_N)
    c_ptrs = c_ptr + offs_cm[:, None] * stride_cm + offs_cn[None, :] * stride_cn
    mask = (offs_cm[:, None] < M) & (offs_cn[None, :] < N)
    tl.store(c_ptrs, c, mask=mask)

# config = {"BLOCK_K": 64, "BLOCK_M": 32, "BLOCK_N": 16, "GROUP_M": 8, "arch": "sm_100", "dtype": "fp16", "num_ctas": 1, "num_stages": 3, "num_warps": 8}
# arch = sm_100


// ===== COMPILED SASS (sm_100a) =====

	.target	sm_100a

	.elftype	@"ET_EXEC"


//--------------------- .note.nv.tkinfo           --------------------------
	.section	.note.nv.tkinfo,"",@"SHT_NOTE"
	.sectionflags	@"SHF_NOTE_NV_TKINFO"
	.tkinfo
        /*0018*/ 	.word	0x00000081
        /*0030*/ 	.string	""
        /*0030*/ 	.string	"ptxas-blackwell"
        /*0030*/ 	.string	"Cuda compilation tools, release 12.9, V12.9.86"
        /*0030*/ 	.string	"Build cuda_12.9.r12.9/compiler.36037853_0"
        /*0030*/ 	.string	"-v  -suppress-debug-info  -lineinfo  -arch sm_100a "



//--------------------- .note.nv.cuver            --------------------------
	.section	.note.nv.cuver,"",@"SHT_NOTE"
	.sectionflags	@"SHF_NOTE_NV_CUVER"
        /*0018*/ 	.short	0x0001
        /*001a*/ 	.short	0x0064
        /*001c*/ 	.short	0x0001
        /*001e*/ 	.short	0x0000
        /*0020*/ 	.short	0x0001
        /*0022*/ 	.short	0x0000


//--------------------- .nv.info                  --------------------------
	.section	.nv.info,"",@"SHT_CUDA_INFO"
	.align	4


	//----- nvinfo : EIATTR_REGCOUNT
	.align		4
        /*0000*/ 	.byte	0x04, 0x2f
        /*0002*/ 	.short	(.L_1 - .L_0)
	.align		4
.L_0:
        /*0004*/ 	.word	index@(matmul_kernel)
        /*0008*/ 	.word	0x00000040


	//----- nvinfo : EIATTR_FRAME_SIZE
	.align		4
.L_1:
        /*000c*/ 	.byte	0x04, 0x11
        /*000e*/ 	.short	(.L_3 - .L_2)
	.align		4
.L_2:
        /*0010*/ 	.word	index@(matmul_kernel)
        /*0014*/ 	.word	0x00000000


	//----- nvinfo : EIATTR_MIN_STACK_SIZE
	.align		4
.L_3:
        /*0018*/ 	.byte	0x04, 0x12
        /*001a*/ 	.short	(.L_5 - .L_4)
	.align		4
.L_4:
        /*001c*/ 	.word	index@(matmul_kernel)
        /*0020*/ 	.word	0x00000000
.L_5:


//--------------------- .nv.info.matmul_kernel    --------------------------
	.section	.nv.info.matmul_kernel,"",@"SHT_CUDA_INFO"
	.sectionflags	@""
	.align	4


	//----- nvinfo : EIATTR_CUDA_API_VERSION
	.align		4
        /*0000*/ 	.byte	0x04, 0x37
        /*0002*/ 	.short	(.L_7 - .L_6)
.L_6:
        /*0004*/ 	.word	0x00000081


	//----- nvinfo : EIATTR_KPARAM_INFO
	.align		4
.L_7:
        /*0008*/ 	.byte	0x04, 0x17
        /*000a*/ 	.short	(.L_9 - .L_8)
.L_8:
        /*000c*/ 	.word	0x00000000
        /*0010*/ 	.short	0x000d
        /*0012*/ 	.short	0x0048
        /*0014*/ 	.byte	0x00, 0xf4, 0x21, 0x00


	//----- nvinfo : EIATTR_KPARAM_INFO
	.align		4
.L_9:
        /*0018*/ 	.byte	0x04, 0x17
        /*001a*/ 	.short	(.L_11 - .L_10)
.L_10:
        /*001c*/ 	.word	0x00000000
        /*0020*/ 	.short	0x000c
        /*0022*/ 	.short	0x0040
        /*0024*/ 	.byte	0x00, 0xf4, 0x21, 0x00


	//----- nvinfo : EIATTR_KPARAM_INFO
	.align		4
.L_11:
        /*0028*/ 	.byte	0x04, 0x17
        /*002a*/ 	.short	(.L_13 - .L_12)
.L_12:
        /*002c*/ 	.word	0x00000000
        /*0030*/ 	.short	0x000b
        /*0032*/ 	.short	0x0038
        /*0034*/ 	.byte	0x00, 0xf0, 0x11, 0x00


	//----- nvinfo : EIATTR_KPARAM_INFO
	.align		4
.L_13:
        /*0038*/ 	.byte	0x04, 0x17
        /*003a*/ 	.short	(.L_15 - .L_14)
.L_14:
        /*003c*/ 	.word	0x00000000
        /*0040*/ 	.short	0x000a
        /*0042*/ 	.short	0x0034
        /*0044*/ 	.byte	0x00, 0xf0, 0x11, 0x00


	//----- nvinfo : EIATTR_KPARAM_INFO
	.align		4
.L_15:
        /*0048*/ 	.byte	0x04, 0x17
        /*004a*/ 	.short	(.L_17 - .L_16)
.L_16:
        /*004c*/ 	.word	0x00000000
        /*0050*/ 	.short	0x0009
        /*0052*/ 	.short	0x0030
        /*0054*/ 	.byte	0x00, 0xf0, 0x11, 0x00


	//----- nvinfo : EIATTR_KPARAM_INFO
	.align		4
.L_17:
        /*0058*/ 	.byte	0x04, 0x17
        /*005a*/ 	.short	(.L_19 - .L_18)
.L_18:
        /*005c*/ 	.word	0x00000000
        /*0060*/ 	.short	0x0008
        /*0062*/ 	.short	0x002c
        /*0064*/ 	.byte	0x00, 0xf0, 0x11, 0x00


	//----- nvinfo : EIATTR_KPARAM_INFO
	.align		4
.L_19:
        /*0068*/ 	.byte	0x04, 0x17
        /*006a*/ 	.short	(.L_21 - .L_20)
.L_20:
        /*006c*/ 	.word	0x00000000
        /*0070*/ 	.short	0x0007
        /*0072*/ 	.short	0x0028
        /*0074*/ 	.byte	0x00, 0xf0, 0x11, 0x00


	//----- nvinfo : EIATTR_KPARAM_INFO
	.align		4
.L_21:
        /*0078*/ 	.byte	0x04, 0x17
        /*007a*/ 	.short	(.L_23 - .L_22)
.L_22:
        /*007c*/ 	.word	0x00000000
        /*0080*/ 	.short	0x0006
        /*0082*/ 	.short	0x0024
        /*0084*/ 	.byte	0x00, 0xf0, 0x11, 0x00


	//----- nvinfo : EIATTR_KPARAM_INFO
	.align		4
.L_23:
        /*0088*/ 	.byte	0x04, 0x17
        /*008a*/ 	.short	(.L_25 - .L_24)
.L_24:
        /*008c*/ 	.word	0x00000000
        /*0090*/ 	.short	0x0005
        /*0092*/ 	.short	0x0020
        /*0094*/ 	.byte	0x00, 0xf0, 0x11, 0x00


	//----- nvinfo : EIATTR_KPARAM_INFO
	.align		4
.L_25:
        /*0098*/ 	.byte	0x04, 0x17
        /*009a*/ 	.short	(.L_27 - .L_26)
.L_26:
        /*009c*/ 	.word	0x00000000
        /*00a0*/ 	.short	0x0004
        /*00a2*/ 	.short	0x001c
        /*00a4*/ 	.byte	0x00, 0xf0, 0x11, 0x00


	//----- nvinfo : EIATTR_KPARAM_INFO
	.align		4
.L_27:
        /*00a8*/ 	.byte	0x04, 0x17
        /*00aa*/ 	.short	(.L_29 - .L_28)
.L_28:
        /*00ac*/ 	.word	0x00000000
        /*00b0*/ 	.short	0x0003
        /*00b2*/ 	.short	0x0018
        /*00b4*/ 	.byte	0x00, 0xf0, 0x11, 0x00


	//----- nvinfo : EIATTR_KPARAM_INFO
	.align		4
.L_29:
        /*00b8*/ 	.byte	0x04, 0x17
        /*00ba*/ 	.short	(.L_31 - .L_30)
.L_30:
        /*00bc*/ 	.word	0x00000000
        /*00c0*/ 	.short	0x0002
        /*00c2*/ 	.short	0x0010
        /*00c4*/ 	.byte	0x00, 0xf4, 0x21, 0x00


	//----- nvinfo : EIATTR_KPARAM_INFO
	.align		4
.L_31:
        /*00c8*/ 	.byte	0x04, 0x17
        /*00ca*/ 	.short	(.L_33 - .L_32)
.L_32:
        /*00cc*/ 	.word	0x00000000
        /*00d0*/ 	.short	0x0001
        /*00d2*/ 	.short	0x0008
        /*00d4*/ 	.byte	0x00, 0xf4, 0x21, 0x00


	//----- nvinfo : EIATTR_KPARAM_INFO
	.align		4
.L_33:
        /*00d8*/ 	.byte	0x04, 0x17
        /*00da*/ 	.short	(.L_35 - .L_34)
.L_34:
        /*00dc*/ 	.word	0x00000000
        /*00e0*/ 	.short	0x0000
        /*00e2*/ 	.short	0x0000
        /*00e4*/ 	.byte	0x00, 0xf4, 0x21, 0x00


	//----- nvinfo : EIATTR_SPARSE_MMA_MASK
	.align		4
.L_35:
        /*00e8*/ 	.byte	0x03, 0x50
        /*00ea*/ 	.short	0x0000


	//----- nvinfo : EIATTR_MAXREG_COUNT
	.align		4
        /*00ec*/ 	.byte	0x03, 0x1b
        /*00ee*/ 	.short	0x00ff


	//----- nvinfo : EIATTR_NUM_BARRIERS
	.align		4
        /*00f0*/ 	.byte	0x02, 0x4c
        /*00f2*/ 	.byte	0x01
	.zero		1


	//----- nvinfo : EIATTR_VRC_CTA_INIT_COUNT
	.align		4
        /*00f4*/ 	.byte	0x02, 0x4a
	.zero		1
	.zero		1


	//----- nvinfo : EIATTR_EXIT_INSTR_OFFSETS
	.align		4
        /*00f8*/ 	.byte	0x04, 0x1c
        /*00fa*/ 	.short	(.L_37 - .L_36)


	//   ....[0]....
.L_36:
        /*00fc*/ 	.word	0x00001630


	//   ....[1]....
        /*0100*/ 	.word	0x00001680


	//----- nvinfo : EIATTR_REQNTID
	.align		4
.L_37:
        /*0104*/ 	.byte	0x04, 0x10
        /*0106*/ 	.short	(.L_39 - .L_38)
.L_38:
        /*0108*/ 	.word	0x00000100
        /*010c*/ 	.word	0x00000001
        /*0110*/ 	.word	0x00000001


	//----- nvinfo : EIATTR_CBANK_PARAM_SIZE
	.align		4
.L_39:
        /*0114*/ 	.byte	0x03, 0x19
        /*0116*/ 	.short	0x0050


	//----- nvinfo : EIATTR_PARAM_CBANK
	.align		4
        /*0118*/ 	.byte	0x04, 0x0a
        /*011a*/ 	.short	(.L_41 - .L_40)
	.align		4
.L_40:
        /*011c*/ 	.word	index@(.nv.constant0.matmul_kernel)
        /*0120*/ 	.short	0x0380
        /*0122*/ 	.short	0x0050


	//----- nvinfo : EIATTR_SW_WAR
	.align		4
.L_41:
        /*0124*/ 	.byte	0x04, 0x36
        /*0126*/ 	.short	(.L_43 - .L_42)
.L_42:
        /*0128*/ 	.word	0x00000008
.L_43:


//--------------------- .nv.compat                --------------------------
	.section	.nv.compat,"",@"SHT_CUDA_COMPAT_INFO"
	.align	4
        /*0000*/ 	.byte	0x02, 0x02, 0x01, 0x00, 0x02, 0x05, 0x05, 0x00, 0x02, 0x03, 0x00, 0x00, 0x02, 0x06, 0x01, 0x00


//--------------------- .nv.callgraph             --------------------------
	.section	.nv.callgraph,"",@"SHT_CUDA_CALLGRAPH"
	.align	4
	.sectionentsize	8
	.align		4
        /*0000*/ 	.word	0x00000000
	.align		4
        /*0004*/ 	.word	0xffffffff
	.align		4
        /*0008*/ 	.word	0x00000000
	.align		4
        /*000c*/ 	.word	0xfffffffe
	.align		4
        /*0010*/ 	.word	0x00000000
	.align		4
        /*0014*/ 	.word	0xfffffffd
	.align		4
        /*0018*/ 	.word	0x00000000
	.align		4
        /*001c*/ 	.word	0xfffffffc


//--------------------- .text.matmul_kernel       --------------------------
	.section	.text.matmul_kernel,"ax",@progbits
	.align	128
        .global         matmul_kernel
        .type           matmul_kernel,@function
        .size           matmul_kernel,(.L_x_3 - matmul_kernel)
        .other          matmul_kernel,@"STO_CUDA_ENTRY STV_DEFAULT"
matmul_kernel:
.text.matmul_kernel:
[----:B------:R-:W0:Y:S08]  /*0000*/  LDC R1, c[0x0][0x37c] ;  /* 0x0000df00ff017b82 */ /* 0x000e300000000800 */
[----:B------:R-:W1:Y:S01]  /*0010*/  LDC.64 R14, c[0x0][0x398] ;  /* 0x0000e600ff0e7b82 */ /* 0x000e620000000a00 */
[----:B------:R-:W2:Y:S01]  /*0020*/  S2R R5, SR_CTAID.X ;  /* 0x0000000000057919 */ /* 0x000ea20000002500 */
[----:B------:R-:W-:Y:S01]  /*0030*/  UMOV UR4, 0x400 ;  /* 0x0000040000047882 */ /* 0x000fe20000000000 */
[----:B------:R-:W3:Y:S05]  /*0040*/  LDCU.64 UR6, c[0x0][0x358] ;  /* 0x00006b00ff0677ac */ /* 0x000eea0008000a00 */
[----:B------:R-:W4:Y:S08]  /*0050*/  LDC R40, c[0x0][0x3a0] ;  /* 0x0000e800ff287b82 */ /* 0x000f300000000800 */
[----:B------:R-:W5:Y:S01]  /*0060*/  S2UR UR5, SR_CgaCtaId ;  /* 0x00000000000579c3 */ /* 0x000f620000008800 */
[----:B-1----:R-:W-:-:S05]  /*0070*/  VIADD R0, R15, 0xf ;  /* 0x0000000f0f007836 */ /* 0x002fca0000000000 */
[----:B------:R-:W-:Y:S01]  /*0080*/  SHF.R.S32.HI R3, RZ, 0x1f, R0 ;  /* 0x0000001fff037819 */ /* 0x000fe20000011400 */
[----:B----4-:R-:W-:-:S03]  /*0090*/  VIADD R40, R40, 0x3f ;  /* 0x0000003f28287836 */ /* 0x010fc60000000000 */
[----:B------:R-:W-:Y:S02]  /*00a0*/  LEA.HI R3, R3, R0, RZ, 0x4 ;  /* 0x0000000003037211 */ /* 0x000fe400078f20ff */
[----:B--2---:R-:W-:Y:S02]  /*00b0*/  IABS R8, R5 ;  /* 0x0000000500087213 */ /* 0x004fe40000000000 */
[----:B------:R-:W-:Y:S01]  /*00c0*/  SHF.R.S32.HI R3, RZ, 0x4, R3 ;  /* 0x00000004ff037819 */ /* 0x000fe20000011403 */
[----:B-----5:R-:W-:-:S04]  /*00d0*/  ULEA UR4, UR5, UR4, 0x18 ;  /* 0x0000000405047291 */ /* 0x020fc8000f8ec0ff */
[----:B------:R-:W-:-:S05]  /*00e0*/  IMAD.SHL.U32 R4, R3, 0x8, RZ ;  /* 0x0000000803047824 */ /* 0x000fca00078e00ff */
[-C--:B------:R-:W-:Y:S02]  /*00f0*/  IABS R7, R4.reuse ;  /* 0x0000000400077213 */ /* 0x080fe40000000000 */
[----:B------:R-:W-:Y:S02]  /*0100*/  IABS R10, R4 ;  /* 0x00000004000a7213 */ /* 0x000fe40000000000 */
[----:B------:R-:W1:Y:S08]  /*0110*/  I2F.RP R0, R7 ;  /* 0x0000000700007306 */ /* 0x000e700000209400 */
[----:B-1----:R-:W1:Y:S02]  /*0120*/  MUFU.RCP R0, R0 ;  /* 0x0000000000007308 */ /* 0x002e640000001000 */
[----:B-1----:R-:W-:-:S02]  /*0130*/  VIADD R2, R0, 0xffffffe ;  /* 0x0ffffffe00027836 */ /* 0x002fc40000000000 */
[----:B------:R-:W-:-:S04]  /*0140*/  IMAD.MOV R0, RZ, RZ, -R10 ;  /* 0x000000ffff007224 */ /* 0x000fc800078e0a0a */
[----:B------:R1:W2:Y:S02]  /*0150*/  F2I.FTZ.U32.TRUNC.NTZ R3, R2 ;  /* 0x0000000200037305 */ /* 0x0002a4000021f000 */
[----:B-1----:R-:W-:Y:S02]  /*0160*/  IMAD.MOV.U32 R2, RZ, RZ, RZ ;  /* 0x000000ffff027224 */ /* 0x002fe400078e00ff */
[----:B--2---:R-:W-:-:S04]  /*0170*/  IMAD.MOV R6, RZ, RZ, -R3 ;  /* 0x000000ffff067224 */ /* 0x004fc800078e0a03 */
[----:B------:R-:W-:Y:S02]  /*0180*/  IMAD R9, R6, R7, RZ ;  /* 0x0000000706097224 */ /* 0x000fe400078e02ff */
[----:B------:R-:W-:Y:S02]  /*0190*/  IMAD.MOV.U32 R6, RZ, RZ, R8 ;  /* 0x000000ffff067224 */ /* 0x000fe400078e0008 */
[----:B------:R-:W-:-:S06]  /*01a0*/  IMAD.HI.U32 R3, R3, R9, R2 ;  /* 0x0000000903037227 */ /* 0x000fcc00078e0002 */
[----:B------:R-:W-:-:S04]  /*01b0*/  IMAD.HI.U32 R3, R3, R6, RZ ;  /* 0x0000000603037227 */ /* 0x000fc800078e00ff */
[----:B------:R-:W-:-:S05]  /*01c0*/  IMAD R0, R3, R0, R6 ;  /* 0x0000000003007224 */ /* 0x000fca00078e0206 */
[----:B------:R-:W-:-:S13]  /*01d0*/  ISETP.GT.U32.AND P1, PT, R7, R0, PT ;  /* 0x000000000700720c */ /* 0x000fda0003f24070 */
[----:B------:R-:W-:Y:S02]  /*01e0*/  @!P1 IMAD.IADD R0, R0, 0x1, -R7 ;  /* 0x0000000100009824 */ /* 0x000fe400078e0a07 */
[----:B------:R-:W-:Y:S01]  /*01f0*/  @!P1 VIADD R3, R3, 0x1 ;  /* 0x0000000103039836 */ /* 0x000fe20000000000 */
[----:B------:R-:W-:Y:S02]  /*0200*/  ISETP.NE.AND P1, PT, R4, RZ, PT ;  /* 0x000000ff0400720c */ /* 0x000fe40003f25270 */
[----:B------:R-:W-:Y:S02]  /*0210*/  ISETP.GE.U32.AND P0, PT, R0, R7, PT ;  /* 0x000000070000720c */ /* 0x000fe40003f06070 */
[----:B------:R-:W-:-:S04]  /*0220*/  LOP3.LUT R0, R5, R4, RZ, 0x3c, !PT ;  /* 0x0000000405007212 */ /* 0x000fc800078e3cff */
[----:B------:R-:W-:Y:S01]  /*0230*/  ISETP.GE.AND P2, PT, R0, RZ, PT ;  /* 0x000000ff0000720c */ /* 0x000fe20003f46270 */
[----:B------:R-:W-:-:S06]  /*0240*/  VIADD R0, R14, 0x1f ;  /* 0x0000001f0e007836 */ /* 0x000fcc0000000000 */
[----:B------:R-:W-:-:S04]  /*0250*/  @P0 VIADD R3, R3, 0x1 ;  /* 0x0000000103030836 */ /* 0x000fc80000000000 */
[----:B------:R-:W-:Y:S01]  /*0260*/  IMAD.MOV.U32 R2, RZ, RZ, R3 ;  /* 0x000000ffff027224 */ /* 0x000fe200078e0003 */
[----:B------:R-:W-:-:S03]  /*0270*/  SHF.R.S32.HI R3, RZ, 0x1f, R0 ;  /* 0x0000001fff037819 */ /* 0x000fc60000011400 */
[----:B------:R-:W-:Y:S01]  /*0280*/  @!P2 IMAD.MOV R2, RZ, RZ, -R2 ;  /* 0x000000ffff02a224 */ /* 0x000fe200078e0a02 */
[----:B------:R-:W-:Y:S02]  /*0290*/  @!P1 LOP3.LUT R2, RZ, R4, RZ, 0x33, !PT ;  /* 0x00000004ff029212 */ /* 0x000fe400078e33ff */
[----:B------:R-:W-:-:S03]  /*02a0*/  LEA.HI R3, R3, R0, RZ, 0x5 ;  /* 0x0000000003037211 */ /* 0x000fc600078f28ff */
[----:B------:R-:W-:Y:S02]  /*02b0*/  IMAD.SHL.U32 R6, R2, 0x8, RZ ;  /* 0x0000000802067824 */ /* 0x000fe400078e00ff */
[----:B------:R-:W-:-:S03]  /*02c0*/  IMAD.MOV R2, RZ, RZ, -R2 ;  /* 0x000000ffff027224 */ /* 0x000fc600078e0a02 */
[----:B------:R-:W-:Y:S01]  /*02d0*/  LEA.HI.SX32 R3, R3, -R6, 0x1b ;  /* 0x8000000603037211 */ /* 0x000fe200078fdaff */
[----:B------:R-:W-:-:S03]  /*02e0*/  IMAD R4, R4, R2, R5 ;  /* 0x0000000204047224 */ /* 0x000fc600078e0205 */
[----:B------:R-:W-:Y:S02]  /*02f0*/  VIMNMX R11, PT, PT, R3, 0x8, PT ;  /* 0x00000008030b7848 */ /* 0x000fe40003fe0100 */
[----:B------:R-:W-:Y:S02]  /*0300*/  IABS R9, R4 ;  /* 0x0000000400097213 */ /* 0x000fe40000000000 */
[----:B------:R-:W-:-:S04]  /*0310*/  IABS R7, R11 ;  /* 0x0000000b00077213 */ /* 0x000fc80000000000 */
[----:B------:R-:W1:Y:S08]  /*0320*/  I2F.RP R0, R7 ;  /* 0x0000000700007306 */ /* 0x000e700000209400 */
[----:B-1----:R-:W1:Y:S02]  /*0330*/  MUFU.RCP R0, R0 ;  /* 0x0000000000007308 */ /* 0x002e640000001000 */
[----:B-1----:R-:W-:-:S06]  /*0340*/  VIADD R3, R0, 0xffffffe ;  /* 0x0ffffffe00037836 */ /* 0x002fcc0000000000 */
[----:B------:R-:W1:Y:S02]  /*0350*/  F2I.FTZ.U32.TRUNC.NTZ R3, R3 ;  /* 0x0000000300037305 */ /* 0x000e64000021f000 */
[----:B-1----:R-:W-:-:S04]  /*0360*/  IMAD.MOV R8, RZ, RZ, -R3 ;  /* 0x000000ffff087224 */ /* 0x002fc800078e0a03 */
[----:B------:R-:W-:Y:S01]  /*0370*/  IMAD.MOV.U32 R2, RZ, RZ, R8 ;  /* 0x000000ffff027224 */ /* 0x000fe200078e0008 */
[----:B------:R-:W-:-:S03]  /*0380*/  IABS R8, R11 ;  /* 0x0000000b00087213 */ /* 0x000fc60000000000 */
[----:B------:R-:W-:Y:S02]  /*0390*/  IMAD R5, R2, R7, RZ ;  /* 0x0000000702057224 */ /* 0x000fe400078e02ff */
[----:B------:R-:W-:Y:S02]  /*03a0*/  IMAD.MOV.U32 R2, RZ, RZ, RZ ;  /* 0x000000ffff027224 */ /* 0x000fe400078e00ff */
[----:B------:R-:W-:Y:S02]  /*03b0*/  IMAD.MOV R0, RZ, RZ, -R8 ;  /* 0x000000ffff007224 */ /* 0x000fe400078e0a08 */
[----:B------:R-:W-:Y:S01]  /*03c0*/  IMAD.HI.U32 R2, R3, R5, R2 ;  /* 0x0000000503027227 */ /* 0x000fe200078e0002 */
[----:B------:R-:W1:Y:S05]  /*03d0*/  S2R R8, SR_TID.X ;  /* 0x0000000000087919 */ /* 0x000e6a0000002100 */
[----:B------:R-:W-:-:S04]  /*03e0*/  IMAD.HI.U32 R2, R2, R9, RZ ;  /* 0x0000000902027227 */ /* 0x000fc800078e00ff */
[----:B------:R-:W-:-:S05]  /*03f0*/  IMAD R0, R2, R0, R9 ;  /* 0x0000000002007224 */ /* 0x000fca00078e0209 */
[----:B------:R-:W-:-:S13]  /*0400*/  ISETP.GT.U32.AND P1, PT, R7, R0, PT ;  /* 0x000000000700720c */ /* 0x000fda0003f24070 */
[----:B------:R-:W-:Y:S02]  /*0410*/  @!P1 IMAD.IADD R0, R0, 0x1, -R7 ;  /* 0x0000000100009824 */ /* 0x000fe400078e0a07 */
[----:B------:R-:W-:Y:S01]  /*0420*/  @!P1 VIADD R2, R2, 0x1 ;  /* 0x0000000102029836 */ /* 0x000fe20000000000 */
[----:B------:R-:W-:Y:S02]  /*0430*/  ISETP.NE.AND P1, PT, R11, RZ, PT ;  /* 0x000000ff0b00720c */ /* 0x000fe40003f25270 */
[----:B------:R-:W-:Y:S02]  /*0440*/  ISETP.GE.U32.AND P0, PT, R0, R7, PT ;  /* 0x000000070000720c */ /* 0x000fe40003f06070 */
[----:B------:R-:W-:Y:S02]  /*0450*/  LOP3.LUT R0, R4, R11, RZ, 0x3c, !PT ;  /* 0x0000000b04007212 */ /* 0x000fe400078e3cff */
[----:B-1----:R-:W-:Y:S02]  /*0460*/  LOP3.LUT R7, R8, 0x1f, RZ, 0xc0, !PT ;  /* 0x0000001f08077812 */ /* 0x002fe400078ec0ff */
[----:B------:R-:W-:-:S02]  /*0470*/  ISETP.GE.AND P2, PT, R0, RZ, PT ;  /* 0x000000ff0000720c */ /* 0x000fc40003f46270 */
[----:B------:R-:W-:-:S04]  /*0480*/  SHF.R.U32.HI R46, RZ, 0x5, R8 ;  /* 0x00000005ff2e7819 */ /* 0x000fc80000011608 */
[----:B------:R-:W-:Y:S01]  /*0490*/  SGXT.U32 R46, R46, 0x3 ;  /* 0x000000032e2e781a */ /* 0x000fe20000000000 */
[----:B------:R-:W-:Y:S01]  /*04a0*/  @P0 VIADD R2, R2, 0x1 ;  /* 0x0000000102020836 */ /* 0x000fe20000000000 */
[----:B------:R-:W-:-:S05]  /*04b0*/  ISETP.GT.AND P0, PT, R40, 0x3f, PT ;  /* 0x0000003f2800780c */ /* 0x000fca0003f04270 */
[----:B------:R-:W-:Y:S01]  /*04c0*/  @!P2 IMAD.MOV R2, RZ, RZ, -R2 ;  /* 0x000000ffff02a224 */ /* 0x000fe200078e0a02 */
[----:B------:R-:W-:-:S05]  /*04d0*/  @!P1 LOP3.LUT R2, RZ, R11, RZ, 0x33, !PT ;  /* 0x0000000bff029212 */ /* 0x000fca00078e33ff */
[----:B------:R-:W-:Y:S02]  /*04e0*/  IMAD.MOV R0, RZ, RZ, -R2 ;  /* 0x000000ffff007224 */ /* 0x000fe400078e0a02 */
[----:B------:R-:W-:Y:S02]  /*04f0*/  @!P0 IMAD.MOV.U32 R12, RZ, RZ, RZ ;  /* 0x000000ffff0c8224 */ /* 0x000fe400078e00ff */
[----:B------:R-:W-:Y:S01]  /*0500*/  IMAD R0, R11, R0, R4 ;  /* 0x000000000b007224 */ /* 0x000fe200078e0204 */
[----:B------:R-:W-:Y:S01]  /*0510*/  LOP3.LUT R4, R8, 0xc0, RZ, 0xc0, !PT ;  /* 0x000000c008047812 */ /* 0x000fe200078ec0ff */
[----:B------:R-:W-:Y:S02]  /*0520*/  IMAD.SHL.U32 R5, R2, 0x10, RZ ;  /* 0x0000001002057824 */ /* 0x000fe400078e00ff */
[----:B------:R-:W-:Y:S02]  /*0530*/  IMAD.IADD R0, R6, 0x1, R0 ;  /* 0x0000000106007824 */ /* 0x000fe400078e0200 */
[----:B------:R-:W-:-:S02]  /*0540*/  @!P0 IMAD.SHL.U32 R6, R8, 0x20, RZ ;  /* 0x0000002008068824 */ /* 0x000fc400078e00ff */
[----:B------:R-:W-:Y:S02]  /*0550*/  IMAD R7, R0, 0x20, R7 ;  /* 0x0000002000077824 */ /* 0x000fe400078e0207 */
[----:B------:R-:W-:Y:S01]  /*0560*/  @!P0 IMAD.MOV.U32 R0, RZ, RZ, RZ ;  /* 0x000000ffff008224 */ /* 0x000fe200078e00ff */
[----:B0--3--:R-:W-:Y:S06]  /*0570*/  @!P0 BRA `(.L_x_0) ;  /* 0x0000000c00808947 */ /* 0x009fec0003800000 */
[----:B------:R-:W-:Y:S01]  /*0580*/  IABS R2, R14 ;  /* 0x0000000e00027213 */ /* 0x000fe20000000000 */
[----:B------:R-:W0:Y:S01]  /*0590*/  LDCU.64 UR8, c[0x0][0x388] ;  /* 0x00007100ff0877ac */ /* 0x000e220008000a00 */
[----:B------:R-:W-:Y:S01]  /*05a0*/  IABS R0, R15 ;  /* 0x0000000f00007213 */ /* 0x000fe20000000000 */
[----:B------:R-:W1:Y:S01]  /*05b0*/  LDC R31, c[0x0][0x3a8] ;  /* 0x0000ea00ff1f7b82 */ /* 0x000e620000000800 */
[----:B------:R-:W2:Y:S01]  /*05c0*/  I2F.RP R6, R2 ;  /* 0x0000000200067306 */ /* 0x000ea20000209400 */
[----:B------:R-:W-:Y:S01]  /*05d0*/  IABS R19, R7 ;  /* 0x0000000700137213 */ /* 0x000fe20000000000 */
[----:B------:R-:W3:Y:S01]  /*05e0*/  LDCU UR10, c[0x0][0x3a4] ;  /* 0x00007480ff0a77ac */ /* 0x000ee20008000800 */
[----:B------:R-:W-:Y:S02]  /*05f0*/  LEA.HI R16, R4, R5, RZ, 0x1a ;  /* 0x0000000504107211 */ /* 0x000fe400078fd0ff */
[----:B------:R-:W-:Y:S01]  /*0600*/  LOP3.LUT R41, R8, 0x3f, RZ, 0xc0, !PT ;  /* 0x0000003f08297812 */ /* 0x000fe200078ec0ff */
[----:B------:R-:W4:Y:S01]  /*0610*/  LDCU.64 UR12, c[0x0][0x380] ;  /* 0x00007000ff0c77ac */ /* 0x000f220008000a00 */
[----:B------:R-:W-:Y:S01]  /*0620*/  IABS R21, R16 ;  /* 0x0000001000157213 */ /* 0x000fe20000000000 */
[----:B------:R-:W5:Y:S01]  /*0630*/  I2F.RP R3, R0 ;  /* 0x0000000000037306 */ /* 0x000f620000209400 */
[C---:B------:R-:W-:Y:S01]  /*0640*/  VIADD R20, R16.reuse, 0x4 ;  /* 0x0000000410147836 */ /* 0x040fe20000000000 */
[C---:B------:R-:W-:Y:S01]  /*0650*/  ISETP.GE.AND P2, PT, R16.reuse, RZ, PT ;  /* 0x000000ff1000720c */ /* 0x040fe20003f46270 */
[----:B------:R-:W-:Y:S01]  /*0660*/  VIADD R18, R16, 0x8 ;  /* 0x0000000810127836 */ /* 0x000fe20000000000 */
[----:B------:R-:W-:Y:S01]  /*0670*/  SHF.R.U32.HI R4, RZ, 0x2, R4 ;  /* 0x00000002ff047819 */ /* 0x000fe20000011604 */
[----:B------:R-:W0:Y:S01]  /*0680*/  LDCU UR5, c[0x0][0x3a0] ;  /* 0x00007400ff0577ac */ /* 0x000e220008000800 */
[----:B------:R-:W-:-:S02]  /*0690*/  IABS R17, R20 ;  /* 0x0000001400117213 */ /* 0x000fc40000000000 */
[----:B--2---:R-:W2:Y:S01]  /*06a0*/  MUFU.RCP R6, R6 ;  /* 0x0000000600067308 */ /* 0x004ea20000001000 */
[----:B------:R-:W-:Y:S02]  /*06b0*/  ISETP.GE.AND P1, PT, R18, RZ, PT ;  /* 0x000000ff1200720c */ /* 0x000fe40003f26270 */
[----:B------:R-:W-:Y:S02]  /*06c0*/  LEA.HI R38, R8, 0x18, RZ, 0x1b ;  /* 0x0000001808267811 */ /* 0x000fe400078fd8ff */
[C---:B------:R-:W-:Y:S02]  /*06d0*/  LOP3.LUT R44, R46.reuse, 0x28, RZ, 0xfc, !PT ;  /* 0x000000282e2c7812 */ /* 0x040fe400078efcff */
[----:B------:R-:W-:Y:S01]  /*06e0*/  LOP3.LUT R43, R46, 0x30, RZ, 0xfc, !PT ;  /* 0x000000302e2b7812 */ /* 0x000fe200078efcff */
[----:B-----5:R-:W5:Y:S01]  /*06f0*/  MUFU.RCP R3, R3 ;  /* 0x0000000300037308 */ /* 0x020f620000001000 */
[----:B------:R-:W-:Y:S01]  /*0700*/  LEA.HI R42, R8, 0x38, RZ, 0x1b ;  /* 0x00000038082a7811 */ /* 0x000fe200078fd8ff */
[-C--:B-1----:R-:W-:Y:S01]  /*0710*/  IMAD R38, R38, R31.reuse, RZ ;  /* 0x0000001f26267224 */ /* 0x082fe200078e02ff */
[C---:B------:R-:W-:Y:S01]  /*0720*/  LOP3.LUT R45, R46.reuse, 0x20, RZ, 0xfc, !PT ;  /* 0x000000202e2d7812 */ /* 0x040fe200078efcff */
[----:B------:R-:W-:-:S02]  /*0730*/  IMAD R28, R46, R31, RZ ;  /* 0x0000001f2e1c7224 */ /* 0x000fc400078e02ff */
[-C--:B------:R-:W-:Y:S02]  /*0740*/  IMAD R39, R42, R31.reuse, RZ ;  /* 0x0000001f2a277224 */ /* 0x080fe400078e02ff */
[-C--:B------:R-:W-:Y:S02]  /*0750*/  IMAD R29, R43, R31.reuse, RZ ;  /* 0x0000001f2b1d7224 */ /* 0x080fe400078e02ff */
[----:B--2---:R-:W-:Y:S02]  /*0760*/  VIADD R12, R6, 0xffffffe ;  /* 0x0ffffffe060c7836 */ /* 0x004fe40000000000 */
[----:B------:R-:W-:Y:S02]  /*0770*/  IMAD R30, R44, R31, RZ ;  /* 0x0000001f2c1e7224 */ /* 0x000fe400078e02ff */
[----:B------:R1:W2:Y:S01]  /*0780*/  F2I.FTZ.U32.TRUNC.NTZ R13, R12 ;  /* 0x0000000c000d7305 */ /* 0x0002a2000021f000 */
[----:B-----5:R-:W-:-:S07]  /*0790*/  VIADD R10, R3, 0xffffffe ;  /* 0x0ffffffe030a7836 */ /* 0x020fce0000000000 */
[----:B------:R5:W0:Y:S01]  /*07a0*/  F2I.FTZ.U32.TRUNC.NTZ R11, R10 ;  /* 0x0000000a000b7305 */ /* 0x000a22000021f000 */
[----:B-1----:R-:W-:Y:S02]  /*07b0*/  IMAD.MOV.U32 R12, RZ, RZ, RZ ;  /* 0x000000ffff0c7224 */ /* 0x002fe400078e00ff */
[----:B--2---:R-:W-:Y:S02]  /*07c0*/  IMAD.MOV R9, RZ, RZ, -R13 ;  /* 0x000000ffff097224 */ /* 0x004fe400078e0a0d */
[----:B-----5:R-:W-:Y:S02]  /*07d0*/  IMAD.MOV.U32 R10, RZ, RZ, RZ ;  /* 0x000000ffff0a7224 */ /* 0x020fe400078e00ff */
[----:B------:R-:W-:-:S04]  /*07e0*/  IMAD R9, R9, R2, RZ ;  /* 0x0000000209097224 */ /* 0x000fc800078e02ff */
[----:B------:R-:W-:Y:S01]  /*07f0*/  IMAD.HI.U32 R12, R13, R9, R12 ;  /* 0x000000090d0c7227 */ /* 0x000fe200078e000c */
[----:B------:R-:W-:-:S03]  /*0800*/  IABS R13, R18 ;  /* 0x00000012000d7213 */ /* 0x000fc60000000000 */
[----:B0-----:R-:W-:Y:S02]  /*0810*/  IMAD.MOV R3, RZ, RZ, -R11 ;  /* 0x000000ffff037224 */ /* 0x001fe400078e0a0b */
[----:B------:R-:W-:-:S04]  /*0820*/  IMAD.HI.U32 R12, R12, R19, RZ ;  /* 0x000000130c0c7227 */ /* 0x000fc800078e00ff */
[----:B------:R-:W-:Y:S02]  /*0830*/  IMAD.MOV R12, RZ, RZ, -R12 ;  /* 0x000000ffff0c7224 */ /* 0x000fe400078e0a0c */
[----:B------:R-:W-:Y:S02]  /*0840*/  VIADD R9, R16, 0xc ;  /* 0x0000000c10097836 */ /* 0x000fe40000000000 */
[C---:B------:R-:W-:Y:S02]  /*0850*/  IMAD R19, R2.reuse, R12, R19 ;  /* 0x0000000c02137224 */ /* 0x040fe400078e0213 */
[----:B------:R-:W-:Y:S01]  /*0860*/  IMAD R3, R3, R0, RZ ;  /* 0x0000000003037224 */ /* 0x000fe200078e02ff */
[----:B------:R-:W-:Y:S02]  /*0870*/  ISETP.GE.AND P0, PT, R9, RZ, PT ;  /* 0x000000ff0900720c */ /* 0x000fe40003f06270 */
[----:B------:R-:W-:Y:S01]  /*0880*/  ISETP.GT.U32.AND P3, PT, R2, R19, PT ;  /* 0x000000130200720c */ /* 0x000fe20003f64070 */
[----:B------:R-:W-:Y:S01]  /*0890*/  IMAD.HI.U32 R10, R11, R3, R10 ;  /* 0x000000030b0a7227 */ /* 0x000fe200078e000a */
[----:B------:R-:W-:-:S02]  /*08a0*/  IABS R11, R9 ;  /* 0x00000009000b7213 */ /* 0x000fc40000000000 */
[----:B------:R-:W-:-:S03]  /*08b0*/  SHF.R.S32.HI R3, RZ, 0x1f, R40 ;  /* 0x0000001fff037819 */ /* 0x000fc60000011428 */
[----:B------:R-:W-:Y:S01]  /*08c0*/  IMAD.HI.U32 R9, R10, R17, RZ ;  /* 0x000000110a097227 */ /* 0x000fe200078e00ff */
[----:B------:R-:W-:-:S03]  /*08d0*/  LEA.HI R40, R3, R40, RZ, 0x6 ;  /* 0x0000002803287211 */ /* 0x000fc600078f30ff */
[----:B------:R-:W-:Y:S01]  /*08e0*/  IMAD.HI.U32 R3, R10, R11, RZ ;  /* 0x0000000b0a037227 */ /* 0x000fe200078e00ff */
[----:B------:R-:W-:-:S03]  /*08f0*/  SHF.R.S32.HI R40, RZ, 0x6, R40 ;  /* 0x00000006ff287819 */ /* 0x000fc60000011428 */
[----:B------:R-:W-:-:S04]  /*0900*/  IMAD.HI.U32 R6, R10, R13, RZ ;  /* 0x0000000d0a067227 */ /* 0x000fc800078e00ff */
[----:B------:R-:W-:Y:S02]  /*0910*/  IMAD.MOV R3, RZ, RZ, -R3 ;  /* 0x000000ffff037224 */ /* 0x000fe400078e0a03 */
[----:B------:R-:W-:Y:S02]  /*0920*/  @!P3 IMAD.IADD R19, R19, 0x1, -R2 ;  /* 0x000000011313b824 */ /* 0x000fe400078e0a02 */
[----:B------:R-:W-:Y:S02]  /*0930*/  IMAD.MOV R12, RZ, RZ, -R9 ;  /* 0x000000ffff0c7224 */ /* 0x000fe400078e0a09 */
[----:B------:R-:W-:Y:S01]  /*0940*/  IMAD.MOV R6, RZ, RZ, -R6 ;  /* 0x000000ffff067224 */ /* 0x000fe200078e0a06 */
[----:B------:R-:W-:Y:S01]  /*0950*/  ISETP.GT.U32.AND P5, PT, R2, R19, PT ;  /* 0x000000130200720c */ /* 0x000fe20003fa4070 */
[----:B------:R-:W-:Y:S02]  /*0960*/  IMAD R9, R0, R3, R11 ;  /* 0x0000000300097224 */ /* 0x000fe400078e020b */
[----:B------:R-:W-:-:S02]  /*0970*/  IMAD.SHL.U32 R3, R8, 0x2, RZ ;  /* 0x0000000208037824 */ /* 0x000fc400078e00ff */
[C---:B------:R-:W-:Y:S01]  /*0980*/  IMAD R11, R0.reuse, R6, R13 ;  /* 0x00000006000b7224 */ /* 0x040fe200078e020d */
[----:B------:R-:W-:Y:S01]  /*0990*/  ISETP.GT.U32.AND P6, PT, R0, R9, PT ;  /* 0x000000090000720c */ /* 0x000fe20003fc4070 */
[----:B------:R-:W-:Y:S01]  /*09a0*/  IMAD.HI.U32 R10, R10, R21, RZ ;  /* 0x000000150a0a7227 */ /* 0x000fe200078e00ff */
[----:B------:R-:W-:Y:S02]  /*09b0*/  LOP3.LUT R6, R3, 0x10, RZ, 0xc0, !PT ;  /* 0x0000001003067812 */ /* 0x000fe400078ec0ff */
[C---:B------:R-:W-:Y:S01]  /*09c0*/  ISETP.GT.U32.AND P4, PT, R0.reuse, R11, PT ;  /* 0x0000000b0000720c */ /* 0x040fe20003f84070 */
[----:B------:R-:W-:Y:S01]  /*09d0*/  IMAD R13, R0, R12, R17 ;  /* 0x0000000c000d7224 */ /* 0x000fe200078e0211 */
[----:B------:R-:W-:Y:S01]  /*09e0*/  SHF.R.U32.HI R17, RZ, 0x1, R8 ;  /* 0x00000001ff117819 */ /* 0x000fe20000011608 */
[----:B------:R-:W-:Y:S01]  /*09f0*/  IMAD.MOV R16, RZ, RZ, -R10 ;  /* 0x000000ffff107224 */ /* 0x000fe200078e0a0a */
[----:B------:R-:W-:Y:S01]  /*0a00*/  LOP3.LUT R12, R8, 0x7, RZ, 0xc0, !PT ;  /* 0x00000007080c7812 */ /* 0x000fe200078ec0ff */
[----:B------:R-:W-:Y:S01]  /*0a10*/  @!P5 IMAD.IADD R19, R19, 0x1, -R2 ;  /* 0x000000011313d824 */ /* 0x000fe200078e0a02 */
[----:B------:R-:W-:Y:S01]  /*0a20*/  LOP3.LUT R10, R6, 0x20, R17, 0xf8, !PT ;  /* 0x00000020060a7812 */ /* 0x000fe200078ef811 */
[C---:B------:R-:W-:Y:S01]  /*0a30*/  IMAD R17, R0.reuse, R16, R21 ;  /* 0x0000001000117224 */ /* 0x040fe200078e0215 */
[----:B------:R-:W-:Y:S01]  /*0a40*/  ISETP.GT.U32.AND P3, PT, R0, R13, PT ;  /* 0x0000000d0000720c */ /* 0x000fe20003f64070 */
[----:B------:R-:W0:Y:S01]  /*0a50*/  LDC R16, c[0x0][0x3ac] ;  /* 0x0000eb00ff107b82 */ /* 0x000e220000000800 */
[--C-:B------:R-:W-:Y:S01]  /*0a60*/  @!P6 IMAD.IADD R9, R9, 0x1, -R0.reuse ;  /* 0x000000010909e824 */ /* 0x100fe200078e0a00 */
[----:B------:R-:W-:Y:S01]  /*0a70*/  ISETP.GE.AND P6, PT, R7, RZ, PT ;  /* 0x000000ff0700720c */ /* 0x000fe20003fc6270 */
[----:B------:R-:W-:Y:S01]  /*0a80*/  IMAD.SHL.U32 R6, R12, 0x10, RZ ;  /* 0x000000100c067824 */ /* 0x000fe200078e00ff */
[C---:B------:R-:W-:Y:S01]  /*0a90*/  ISETP.GT.U32.AND P5, PT, R0.reuse, R17, PT ;  /* 0x000000110000720c */ /* 0x040fe20003fa4070 */
[----:B------:R-:W-:Y:S01]  /*0aa0*/  @!P4 IMAD.IADD R11, R11, 0x1, -R0 ;  /* 0x000000010b0bc824 */ /* 0x000fe200078e0a00 */
[----:B------:R-:W-:Y:S01]  /*0ab0*/  ISETP.GT.U32.AND P4, PT, R0, R9, PT ;  /* 0x000000090000720c */ /* 0x000fe20003f84070 */
[----:B------:R-:W-:Y:S01]  /*0ac0*/  IMAD.SHL.U32 R2, R8, 0x8, RZ ;  /* 0x0000000808027824 */ /* 0x000fe200078e00ff */
[--C-:B------:R-:W-:Y:S01]  /*0ad0*/  LOP3.LUT R23, R6, 0x30, R3.reuse, 0x78, !PT ;  /* 0x0000003006177812 */ /* 0x100fe200078e7803 */
[----:B------:R-:W-:Y:S01]  /*0ae0*/  IMAD.SHL.U32 R6, R8, 0x20, RZ ;  /* 0x0000002008067824 */ /* 0x000fe200078e00ff */
[----:B------:R-:W-:-:S02]  /*0af0*/  LOP3.LUT R4, R4, 0x1fe, R3, 0x78, !PT ;  /* 0x000001fe04047812 */ /* 0x000fc400078e7803 */
[--C-:B------:R-:W-:Y:S01]  /*0b00*/  @!P3 IMAD.IADD R13, R13, 0x1, -R0.reuse ;  /* 0x000000010d0db824 */ /* 0x100fe200078e0a00 */
[----:B------:R-:W-:Y:S02]  /*0b10*/  ISETP.GT.U32.AND P3, PT, R0, R11, PT ;  /* 0x0000000b0000720c */ /* 0x000fe40003f64070 */
[----:B------:R-:W-:Y:S01]  /*0b20*/  @!P6 IMAD.MOV R19, RZ, RZ, -R19 ;  /* 0x000000ffff13e224 */ /* 0x000fe200078e0a13 */
[----:B------:R-:W-:Y:S01]  /*0b30*/  LOP3.LUT R3, R2, 0x30, RZ, 0xc0, !PT ;  /* 0x0000003002037812 */ /* 0x000fe200078ec0ff */
[--C-:B------:R-:W-:Y:S01]  /*0b40*/  @!P5 IMAD.IADD R17, R17, 0x1, -R0.reuse ;  /* 0x000000011111d824 */ /* 0x100fe200078e0a00 */
[----:B------:R-:W-:Y:S01]  /*0b50*/  ISETP.GT.U32.AND P5, PT, R0, R13, PT ;  /* 0x0000000d0000720c */ /* 0x000fe20003fa4070 */
[--C-:B------:R-:W-:Y:S01]  /*0b60*/  @!P4 IMAD.IADD R9, R9, 0x1, -R0.reuse ;  /* 0x000000010909c824 */ /* 0x100fe200078e0a00 */
[----:B------:R-:W-:Y:S01]  /*0b70*/  ISETP.NE.AND P4, PT, R14, RZ, PT ;  /* 0x000000ff0e00720c */ /* 0x000fe20003f85270 */
[----:B------:R-:W-:Y:S01]  /*0b80*/  IMAD R3, R12, 0x40, R3 ;  /* 0x000000400c037824 */ /* 0x000fe200078e0203 */
[----:B------:R-:W-:Y:S01]  /*0b90*/  ISETP.GT.U32.AND P6, PT, R0, R17, PT ;  /* 0x000000110000720c */ /* 0x000fe20003fc4070 */
[----:B------:R-:W-:Y:S01]  /*0ba0*/  @!P0 IMAD.MOV R9, RZ, RZ, -R9 ;  /* 0x000000ffff098224 */ /* 0x000fe200078e0a09 */
[C---:B------:R-:W-:Y:S01]  /*0bb0*/  LOP3.LUT R21, R6.reuse, 0x400, RZ, 0xc0, !PT ;  /* 0x0000040006157812 */ /* 0x040fe200078ec0ff */
[----:B0-----:R-:W-:Y:S01]  /*0bc0*/  IMAD R51, R41, R16, RZ ;  /* 0x0000001029337224 */ /* 0x001fe200078e02ff */
[----:B------:R-:W-:Y:S01]  /*0bd0*/  LOP3.LUT R2, R6, 0x200, RZ, 0xc0, !PT ;  /* 0x0000020006027812 */ /* 0x000fe200078ec0ff */
[--C-:B------:R-:W-:Y:S01]  /*0be0*/  @!P3 IMAD.IADD R11, R11, 0x1, -R0.reuse ;  /* 0x000000010b0bb824 */ /* 0x100fe200078e0a00 */
[----:B------:R-:W-:Y:S01]  /*0bf0*/  ISETP.GE.AND P3, PT, R20, RZ, PT ;  /* 0x000000ff1400720c */ /* 0x000fe20003f66270 */
[----:B------:R-:W-:Y:S01]  /*0c00*/  IMAD R12, R12, 0x80, R21 ;  /* 0x000000800c0c7824 */ /* 0x000fe200078e0215 */
[----:B------:R-:W-:Y:S01]  /*0c10*/  LOP3.LUT R21, R3, R10, RZ, 0x3c, !PT ;  /* 0x0000000a03157212 */ /* 0x000fe200078e3cff */
[--C-:B------:R-:W-:Y:S01]  /*0c20*/  @!P5 IMAD.IADD R13, R13, 0x1, -R0.reuse ;  /* 0x000000010d0dd824 */ /* 0x100fe200078e0a00 */
[----:B------:R-:W-:Y:S01]  /*0c30*/  LEA R50, P5, R51, UR8, 0x1 ;  /* 0x0000000833327c11 */ /* 0x000fe2000f8a08ff */
[----:B------:R-:W0:Y:S01]  /*0c40*/  LDCU UR8, c[0x0][0x3b0] ;  /* 0x00007600ff0877ac */ /* 0x000e220008000800 */
[----:B------:R-:W-:Y:S01]  /*0c50*/  @!P4 LOP3.LUT R19, RZ, R14, RZ, 0x33, !PT ;  /* 0x0000000eff13c212 */ /* 0x000fe200078e33ff */
[----:B------:R-:W-:Y:S01]  /*0c60*/  @!P6 IMAD.IADD R17, R17, 0x1, -R0 ;  /* 0x000000011111e824 */ /* 0x000fe200078e0a00 */
[----:B------:R-:W-:Y:S01]  /*0c70*/  ISETP.NE.AND P4, PT, R15, RZ, PT ;  /* 0x000000ff0f00720c */ /* 0x000fe20003f85270 */
[----:B------:R-:W-:Y:S01]  /*0c80*/  @!P1 IMAD.MOV R11, RZ, RZ, -R11 ;  /* 0x000000ffff0b9224 */ /* 0x000fe200078e0a0b */
[----:B------:R-:W-:Y:S01]  /*0c90*/  LOP3.LUT R0, RZ, R15, RZ, 0x33, !PT ;  /* 0x0000000fff007212 */ /* 0x000fe200078e33ff */
[----:B------:R-:W-:Y:S01]  /*0ca0*/  @!P2 IMAD.MOV R17, RZ, RZ, -R17 ;  /* 0x000000ffff11a224 */ /* 0x000fe200078e0a11 */
[----:B------:R-:W-:Y:S01]  /*0cb0*/  LOP3.LUT R10, R46, 0x8, RZ, 0xfc, !PT ;  /* 0x000000082e0a7812 */ /* 0x000fe200078efcff */
[----:B------:R-:W-:Y:S01]  /*0cc0*/  @!P3 IMAD.MOV R13, RZ, RZ, -R13 ;  /* 0x000000ffff0db224 */ /* 0x000fe200078e0a0d */
[----:B------:R-:W-:Y:S01]  /*0cd0*/  SEL R34, R0, R9, !P4 ;  /* 0x0000000900227207 */ /* 0x000fe20006000000 */
[----:B---3--:R-:W-:Y:S01]  /*0ce0*/  IMAD R19, R19, UR10, RZ ;  /* 0x0000000a13137c24 */ /* 0x008fe2000f8e02ff */
[----:B------:R-:W-:Y:S01]  /*0cf0*/  LOP3.LUT R9, R46, 0x10, RZ, 0xfc, !PT ;  /* 0x000000102e097812 */ /* 0x000fe200078efcff */
[----:B------:R-:W-:Y:S01]  /*0d00*/  IMAD.IADD R3, R12, 0x1, R23 ;  /* 0x000000010c037824 */ /* 0x000fe200078e0217 */
[----:B------:R-:W-:Y:S01]  /*0d10*/  SEL R35, R0, R11, !P4 ;  /* 0x0000000b00237207 */ /* 0x000fe20006000000 */
[----:B------:R-:W-:Y:S01]  /*0d20*/  IMAD R10, R10, R31, RZ ;  /* 0x0000001f0a0a7224 */ /* 0x000fe200078e02ff */
[C---:B------:R-:W-:Y:S01]  /*0d30*/  SEL R36, R0.reuse, R13, !P4 ;  /* 0x0000000d00247207 */ /* 0x040fe20006000000 */
[----:B------:R-:W-:Y:S01]  /*0d40*/  IMAD R9, R9, R31, RZ ;  /* 0x0000001f09097224 */ /* 0x000fe200078e02ff */
[----:B------:R-:W-:Y:S01]  /*0d50*/  SEL R37, R0, R17, !P4 ;  /* 0x0000001100257207 */ /* 0x000fe20006000000 */
[----:B------:R-:W-:Y:S01]  /*0d60*/  IMAD.SHL.U32 R11, R31, 0x40, RZ ;  /* 0x000000401f0b7824 */ /* 0x000fe200078e00ff */
[----:B----4-:R-:W-:-:S02]  /*0d70*/  LEA R48, P0, R19, UR12, 0x1 ;  /* 0x0000000c13307c11 */ /* 0x010fc4000f8008ff */
[----:B------:R-:W-:Y:S02]  /*0d80*/  CS2R R12, SRZ ;  /* 0x00000000000c7805 */ /* 0x000fe4000001ff00 */
[----:B------:R-:W-:Y:S02]  /*0d90*/  IADD3 R2, PT, PT, R21, UR4, R2 ;  /* 0x0000000415027c10 */ /* 0x000fe4000fffe002 */
[----:B------:R-:W-:Y:S02]  /*0da0*/  CS2R R14, SRZ ;  /* 0x00000000000e7805 */ /* 0x000fe4000001ff00 */
[----:B------:R-:W-:Y:S01]  /*0db0*/  LEA.HI.X.SX32 R49, R19, UR13, 0x1, P0 ;  /* 0x0000000d13317c11 */ /* 0x000fe200080f0eff */
[----:B------:R-:W-:Y:S01]  /*0dc0*/  IMAD.SHL.U32 R0, R16, 0x40, RZ ;  /* 0x0000004010007824 */ /* 0x000fe200078e00ff */
[----:B------:R-:W-:Y:S01]  /*0dd0*/  LEA.HI.X.SX32 R51, R51, UR9, 0x1, P5 ;  /* 0x0000000933337c11 */ /* 0x000fe2000a8f0eff */
[----:B------:R-:W-:Y:S01]  /*0de0*/  IMAD R31, R45, R31, RZ ;  /* 0x0000001f2d1f7224 */ /* 0x000fe200078e02ff */
[----:B------:R-:W-:Y:S01]  /*0df0*/  LOP3.LUT R32, R4, 0x40, RZ, 0x3c, !PT ;  /* 0x0000004004207812 */ /* 0x000fe200078e3cff */
[----:B0-----:R-:W-:Y:S01]  /*0e00*/  IMAD R34, R34, UR8, RZ ;  /* 0x0000000822227c24 */ /* 0x001fe2000f8e02ff */
[----:B------:R-:W-:Y:S01]  /*0e10*/  LOP3.LUT R33, R3, 0x40, RZ, 0x3c, !PT ;  /* 0x0000004003217812 */ /* 0x000fe200078e3cff */
[----:B------:R-:W-:-:S02]  /*0e20*/  IMAD R35, R35, UR8, RZ ;  /* 0x0000000823237c24 */ /* 0x000fc4000f8e02ff */
[----:B------:R-:W-:Y:S02]  /*0e30*/  IMAD R36, R36, UR8, RZ ;  /* 0x0000000824247c24 */ /* 0x000fe4000f8e02ff */
[----:B------:R-:W-:-:S07]  /*0e40*/  IMAD R37, R37, UR8, RZ ;  /* 0x0000000825257c24 */ /* 0x000fce000f8e02ff */
.L_x_1:
[----:B------:R-:W-:Y:S01]  /*0e50*/  LOP3.LUT R16, R46, 0x8, RZ, 0xfc, !PT ;  /* 0x000000082e107812 */ /* 0x000fe200078efcff */
[--C-:B------:R-:W-:Y:S01]  /*0e60*/  IMAD.WIDE R18, R28, 0x2, R48.reuse ;  /* 0x000000021c127825 */ /* 0x100fe200078e0230 */
[----:B------:R-:W-:Y:S02]  /*0e70*/  ISETP.GE.AND P0, PT, R46, UR5, PT ;  /* 0x000000052e007c0c */ /* 0x000fe4000bf06270 */
[----:B------:R-:W-:Y:S01]  /*0e80*/  ISETP.GE.AND P1, PT, R16, UR5, PT ;  /* 0x0000000510007c0c */ /* 0x000fe2000bf26270 */
[----:B------:R-:W-:Y:S01]  /*0e90*/  IMAD.WIDE R20, R10, 0x2, R48 ;  /* 0x000000020a147825 */ /* 0x000fe200078e0230 */
[----:B------:R-:W-:Y:S02]  /*0ea0*/  PRMT R57, RZ, 0x7610, R57 ;  /* 0x00007610ff397816 */ /* 0x000fe40000000039 */
[----:B------:R-:W-:Y:S02]  /*0eb0*/  PRMT R47, RZ, 0x7610, R47 ;  /* 0x00007610ff2f7816 */ /* 0x000fe4000000002f */
[----:B------:R-:W-:-:S02]  /*0ec0*/  LOP3.LUT R17, R46, 0x10, RZ, 0xfc, !PT ;  /* 0x000000102e117812 */ /* 0x000fc400078efcff */
[----:B------:R-:W-:-:S03]  /*0ed0*/  LEA.HI R16, R8, 0x18, RZ, 0x1b ;  /* 0x0000001808107811 */ /* 0x000fc600078fd8ff */
[----:B------:R0:W2:Y:S01]  /*0ee0*/  @!P0 LDG.E.U16 R57, desc[UR6][R18.64] ;  /* 0x0000000612398981 */ /* 0x0000a2000c1e1500 */
[----:B------:R-:W-:-:S03]  /*0ef0*/  ISETP.GE.AND P0, PT, R17, UR5, PT ;  /* 0x0000000511007c0c */ /* 0x000fc6000bf06270 */
[----:B------:R1:W3:Y:S01]  /*0f00*/  @!P1 LDG.E.U16 R47, desc[UR6][R20.64] ;  /* 0x00000006142f9981 */ /* 0x0002e2000c1e1500 */
[----:B------:R-:W-:Y:S01]  /*0f10*/  ISETP.GE.AND P1, PT, R16, UR5, PT ;  /* 0x0000000510007c0c */ /* 0x000fe2000bf26270 */
[----:B------:R-:W-:Y:S01]  /*0f20*/  IMAD.WIDE R16, R9, 0x2, R48 ;  /* 0x0000000209107825 */ /* 0x000fe200078e0230 */
[----:B------:R-:W-:Y:S02]  /*0f30*/  PRMT R53, RZ, 0x7610, R53 ;  /* 0x00007610ff357816 */ /* 0x000fe40000000035 */
[----:B------:R-:W-:Y:S01]  /*0f40*/  PRMT R55, RZ, 0x7610, R55 ;  /* 0x00007610ff377816 */ /* 0x000fe20000000037 */
[----:B0-----:R-:W-:Y:S01]  /*0f50*/  IMAD.WIDE R18, R38, 0x2, R48 ;  /* 0x0000000226127825 */ /* 0x001fe200078e0230 */
[----:B------:R-:W-:Y:S02]  /*0f60*/  ISETP.GE.AND P2, PT, R45, UR5, PT ;  /* 0x000000052d007c0c */ /* 0x000fe4000bf46270 */
[----:B------:R-:W-:Y:S01]  /*0f70*/  ISETP.GE.AND P3, PT, R44, UR5, PT ;  /* 0x000000052c007c0c */ /* 0x000fe2000bf66270 */
[----:B------:R0:W4:Y:S01]  /*0f80*/  @!P0 LDG.E.U16 R53, desc[UR6][R16.64] ;  /* 0x0000000610358981 */ /* 0x000122000c1e1500 */
[----:B------:R-:W-:-:S03]  /*0f90*/  ISETP.GE.AND P0, PT, R43, UR5, PT ;  /* 0x000000052b007c0c */ /* 0x000fc6000bf06270 */
[----:B------:R-:W5:Y:S01]  /*0fa0*/  @!P1 LDG.E.U16 R55, desc[UR6][R18.64] ;  /* 0x0000000612379981 */ /* 0x000f62000c1e1500 */
[----:B------:R-:W-:Y:S01]  /*0fb0*/  ISETP.GE.AND P1, PT, R42, UR5, PT ;  /* 0x000000052a007c0c */ /* 0x000fe2000bf26270 */
[----:B-1----:R-:W-:Y:S01]  /*0fc0*/  IMAD.WIDE R20, R31, 0x2, R48 ;  /* 0x000000021f147825 */ /* 0x002fe200078e0230 */
[----:B------:R-:W-:Y:S02]  /*0fd0*/  PRMT R59, RZ, 0x7610, R59 ;  /* 0x00007610ff3b7816 */ /* 0x000fe4000000003b */
[----:B------:R-:W-:Y:S01]  /*0fe0*/  PRMT R61, RZ, 0x7610, R61 ;  /* 0x00007610ff3d7816 */ /* 0x000fe2000000003d */
[----:B------:R-:W-:Y:S01]  /*0ff0*/  IMAD.WIDE R22, R30, 0x2, R48 ;  /* 0x000000021e167825 */ /* 0x000fe200078e0230 */
[----:B------:R-:W-:Y:S02]  /*1000*/  PRMT R52, RZ, 0x7610, R52 ;  /* 0x00007610ff347816 */ /* 0x000fe40000000034 */
[----:B------:R-:W-:Y:S01]  /*1010*/  PRMT R54, RZ, 0x7610, R54 ;  /* 0x00007610ff367816 */ /* 0x000fe20000000036 */
[--C-:B------:R-:W-:Y:S01]  /*1020*/  IMAD.WIDE R24, R29, 0x2, R48.reuse ;  /* 0x000000021d187825 */ /* 0x100fe200078e0230 */
[----:B------:R1:W5:Y:S03]  /*1030*/  @!P2 LDG.E.U16 R59, desc[UR6][R20.64] ;  /* 0x00000006143ba981 */ /* 0x000366000c1e1500 */
[----:B------:R-:W-:Y:S01]  /*1040*/  IMAD.WIDE R26, R39, 0x2, R48 ;  /* 0x00000002271a7825 */ /* 0x000fe200078e0230 */
[----:B------:R-:W5:Y:S04]  /*1050*/  @!P3 LDG.E.U16 R61, desc[UR6][R22.64] ;  /* 0x00000006163db981 */ /* 0x000f68000c1e1500 */
[----:B------:R1:W5:Y:S01]  /*1060*/  @!P0 LDG.E.U16 R52, desc[UR6][R24.64] ;  /* 0x0000000618348981 */ /* 0x000362000c1e1500 */
[----:B------:R-:W-:-:S03]  /*1070*/  ISETP.GE.AND P0, PT, R41, UR5, PT ;  /* 0x0000000529007c0c */ /* 0x000fc6000bf06270 */
[----:B------:R-:W5:Y:S01]  /*1080*/  @!P1 LDG.E.U16 R54, desc[UR6][R26.64] ;  /* 0x000000061a369981 */ /* 0x000f62000c1e1500 */
[----:B------:R-:W-:Y:S01]  /*1090*/  PRMT R56, RZ, 0x7610, R56 ;  /* 0x00007610ff387816 */ /* 0x000fe20000000038 */
[----:B0-----:R-:W-:Y:S01]  /*10a0*/  IMAD.WIDE R16, R37, 0x2, R50 ;  /* 0x0000000225107825 */ /* 0x001fe200078e0232 */
[----:B------:R-:W-:Y:S01]  /*10b0*/  BAR.SYNC.DEFER_BLOCKING 0x0 ;  /* 0x0000000000007b1d */ /* 0x000fe20000010000 */
[----:B------:R-:W-:Y:S02]  /*10c0*/  PRMT R60, RZ, 0x7610, R60 ;  /* 0x00007610ff3c7816 */ /* 0x000fe4000000003c */
[----:B-1----:R-:W-:Y:S01]  /*10d0*/  IMAD.WIDE R20, R35, 0x2, R50 ;  /* 0x0000000223147825 */ /* 0x002fe200078e0232 */
[----:B------:R-:W-:Y:S02]  /*10e0*/  PRMT R58, RZ, 0x7610, R58 ;  /* 0x00007610ff3a7816 */ /* 0x000fe4000000003a */
[----:B------:R-:W-:Y:S01]  /*10f0*/  PRMT R25, RZ, 0x7610, R25 ;  /* 0x00007610ff197816 */ /* 0x000fe20000000019 */
[----:B------:R-:W-:-:S04]  /*1100*/  IMAD.WIDE R18, R36, 0x2, R50 ;  /* 0x0000000224127825 */ /* 0x000fc800078e0232 */
[----:B------:R-:W-:Y:S01]  /*1110*/  IMAD.WIDE R22, R34, 0x2, R50 ;  /* 0x0000000222167825 */ /* 0x000fe200078e0232 */
[----:B------:R-:W5:Y:S04]  /*1120*/  @!P0 LDG.E.U16 R56, desc[UR6][R16.64] ;  /* 0x0000000610388981 */ /* 0x000f68000c1e1500 */
[----:B------:R-:W5:Y:S04]  /*1130*/  @!P0 LDG.E.U16 R60, desc[UR6][R20.64] ;  /* 0x00000006143c8981 */ /* 0x000f68000c1e1500 */
[----:B------:R-:W5:Y:S04]  /*1140*/  @!P0 LDG.E.U16 R58, desc[UR6][R18.64] ;  /* 0x00000006123a8981 */ /* 0x000f68000c1e1500 */
[----:B------:R-:W5:Y:S01]  /*1150*/  @!P0 LDG.E.U16 R25, desc[UR6][R22.64] ;  /* 0x0000000616198981 */ /* 0x000f62000c1e1500 */
[----:B------:R-:W-:-:S05]  /*1160*/  VIADD R40, R40, 0xffffffff ;  /* 0xffffffff28287836 */ /* 0x000fca0000000000 */
[----:B------:R-:W-:Y:S01]  /*1170*/  ISETP.NE.U32.AND P0, PT, R40, RZ, PT ;  /* 0x000000ff2800720c */ /* 0x000fe20003f05070 */
[----:B------:R-:W-:Y:S01]  /*1180*/  UIADD3 UR5, UPT, UPT, UR5, -0x40, URZ ;  /* 0xffffffc005057890 */ /* 0x000fe2000fffe0ff */
[----:B------:R-:W-:-:S04]  /*1190*/  IMAD.WIDE R50, R0, 0x2, R50 ;  /* 0x0000000200327825 */ /* 0x000fc800078e0232 */
[----:B------:R-:W-:Y:S01]  /*11a0*/  IMAD.WIDE R48, R11, 0x2, R48 ;  /* 0x000000020b307825 */ /* 0x000fe200078e0230 */
[----:B--2---:R-:W-:Y:S04]  /*11b0*/  STS.U16 [R4+UR4], R57 ;  /* 0x0000003904007988 */ /* 0x004fe80008000404 */
[----:B---3--:R-:W-:Y:S04]  /*11c0*/  STS.U16 [R4+UR4+0x200], R47 ;  /* 0x0002002f04007988 */ /* 0x008fe80008000404 */
[----:B----4-:R-:W-:Y:S04]  /*11d0*/  STS.U16 [R4+UR4+0x400], R53 ;  /* 0x0004003504007988 */ /* 0x010fe80008000404 */
[----:B-----5:R-:W-:Y:S04]  /*11e0*/  STS.U16 [R4+UR4+0x600], R55 ;  /* 0x0006003704007988 */ /* 0x020fe80008000404 */
[----:B------:R-:W-:Y:S04]  /*11f0*/  STS.U16 [R4+UR4+0x800], R59 ;  /* 0x0008003b04007988 */ /* 0x000fe80008000404 */
[----:B------:R-:W-:Y:S04]  /*1200*/  STS.U16 [R4+UR4+0xa00], R61 ;  /* 0x000a003d04007988 */ /* 0x000fe80008000404 */
[----:B------:R-:W-:Y:S04]  /*1210*/  STS.U16 [R4+UR4+0xc00], R52 ;  /* 0x000c003404007988 */ /* 0x000fe80008000404 */
[----:B------:R-:W-:Y:S04]  /*1220*/  STS.U16 [R4+UR4+0xe00], R54 ;  /* 0x000e003604007988 */ /* 0x000fe80008000404 */
[----:B------:R-:W-:Y:S04]  /*1230*/  STS.U16 [R4+UR4+0x1000], R56 ;  /* 0x0010003804007988 */ /* 0x000fe80008000404 */
[----:B------:R-:W-:Y:S04]  /*1240*/  STS.U16 [R4+UR4+0x1400], R60 ;  /* 0x0014003c04007988 */ /* 0x000fe80008000404 */
[----:B------:R-:W-:Y:S04]  /*1250*/  STS.U16 [R32+UR4+0x1200], R58 ;  /* 0x0012003a20007988 */ /* 0x000fe80008000404 */
[----:B------:R-:W-:Y:S01]  /*1260*/  STS.U16 [R32+UR4+0x1600], R25 ;  /* 0x0016001920007988 */ /* 0x000fe20008000404 */
[----:B------:R-:W-:Y:S06]  /*1270*/  BAR.SYNC.DEFER_BLOCKING 0x0 ;  /* 0x0000000000007b1d */ /* 0x000fec0000010000 */
[----:B------:R-:W-:Y:S04]  /*1280*/  LDSM.16.MT88.4 R16, [R2] ;  /* 0x000000000210783b */ /* 0x000fe80000004200 */
[----:B------:R-:W0:Y:S04]  /*1290*/  LDSM.16.M88.4 R20, [R3+UR4+0x1000] ;  /* 0x001000040314783b */ /* 0x000e280008000200 */
[----:B------:R-:W1:Y:S01]  /*12a0*/  LDSM.16.MT88.4 R24, [R2+0x400] ;  /* 0x000400000218783b */ /* 0x000e620000004200 */
[----:B0-----:R-:W-:Y:S03]  /*12b0*/  HMMA.16816.F32 R16, R16, R20, R12 ;  /* 0x000000141010723c */ /* 0x001fe6000000180c */
[----:B------:R-:W-:-:S15]  /*12c0*/  LDSM.16.MT88.4 R12, [R2+0x800] ;  /* 0x00080000020c783b */ /* 0x000fde0000004200 */
[----:B------:R-:W-:Y:S02]  /*12d0*/  NOP ;  /* 0x0000000000007918 */ /* 0x000fe40000000000 */
[----:B-1----:R-:W-:Y:S01]  /*12e0*/  HMMA.16816.F32 R24, R24, R22, R16 ;  /* 0x000000161818723c */ /* 0x002fe20000001810 */
[----:B------:R-:W0:Y:S04]  /*12f0*/  LDSM.16.M88.4 R16, [R33+UR4+0x1000] ;  /* 0x001000042110783b */ /* 0x000e280008000200 */
[----:B------:R-:W1:-:S15]  /*1300*/  LDSM.16.MT88.4 R20, [R2+0xc00] ;  /* 0x000c00000214783b */ /* 0x000e5e0000004200 */
[----:B0-----:R-:W-:-:S15]  /*1310*/  HMMA.16816.F32 R12, R12, R16, R24 ;  /* 0x000000100c0c723c */ /* 0x001fde0000001818 */
[----:B------:R-:W-:-:S05]  /*1320*/  NOP ;  /* 0x0000000000007918 */ /* 0x000fca0000000000 */
[----:B-1----:R-:W-:Y:S01]  /*1330*/  HMMA.16816.F32 R12, R20, R18, R12 ;  /* 0x00000012140c723c */ /* 0x002fe2000000180c */
[----:B------:R-:W-:-:S04]  /*1340*/  NOP ;  /* 0x0000000000007918 */ /* 0x000fc80000000000 */
[----:B------:R-:W-:-:S15]  /*1350*/  @P0 BRA `(.L_x_1) ;  /* 0xfffffff800bc0947 */ /* 0x000fde000383ffff */
[----:B------:R-:W-:Y:S02]  /*1360*/  F2FP.F16.F32.PACK_AB R12, R13, R12 ;  /* 0x0000000c0d0c723e */ /* 0x000fe400000000ff */
[----:B------:R-:W-:-:S07]  /*1370*/  F2FP.F16.F32.PACK_AB R0, R15, R14 ;  /* 0x0000000e0f00723e */ /* 0x000fce00000000ff */
.L_x_0:
[----:B------:R-:W0:Y:S01]  /*1380*/  S2R R4, SR_TID.X ;  /* 0x0000000000047919 */ /* 0x000e220000002100 */
[--C-:B------:R-:W-:Y:S01]  /*1390*/  SHF.R.S32.HI R2, RZ, 0x6, R8.reuse ;  /* 0x00000006ff027819 */ /* 0x100fe20000011408 */
[----:B------:R-:W1:Y:S01]  /*13a0*/  LDCU UR4, c[0x0][0x3b4] ;  /* 0x00007680ff0477ac */ /* 0x000e620008000800 */
[----:B------:R-:W-:Y:S01]  /*13b0*/  LOP3.LUT R3, R6, 0x60, RZ, 0xc0, !PT ;  /* 0x0000006006037812 */ /* 0x000fe200078ec0ff */
[----:B------:R-:W2:Y:S01]  /*13c0*/  S2R R11, SR_CgaCtaId ;  /* 0x00000000000b7919 */ /* 0x000ea20000008800 */
[----:B------:R-:W-:Y:S01]  /*13d0*/  SGXT R2, R2, 0x1 ;  /* 0x000000010202781a */ /* 0x000fe20000000200 */
[----:B------:R-:W3:Y:S01]  /*13e0*/  LDCU.128 UR8, c[0x0][0x390] ;  /* 0x00007200ff0877ac */ /* 0x000ee20008000c00 */
[----:B------:R-:W-:Y:S02]  /*13f0*/  LOP3.LUT R3, R3, 0x1c, R8, 0xf8, !PT ;  /* 0x0000001c03037812 */ /* 0x000fe400078ef808 */
[----:B------:R-:W-:Y:S01]  /*1400*/  LOP3.LUT R8, R8, 0x20, RZ, 0xc0, !PT ;  /* 0x0000002008087812 */ /* 0x000fe200078ec0ff */
[----:B------:R-:W4:Y:S01]  /*1410*/  LDCU UR5, c[0x0][0x3b8] ;  /* 0x00007700ff0577ac */ /* 0x000f220008000800 */
[----:B------:R-:W-:-:S02]  /*1420*/  LOP3.LUT R3, R3, 0x240, R2, 0x78, !PT ;  /* 0x0000024003037812 */ /* 0x000fc400078e7802 */
[----:B------:R-:W-:Y:S02]  /*1430*/  LOP3.LUT R6, R6, 0x300, RZ, 0xc0, !PT ;  /* 0x0000030006067812 */ /* 0x000fe400078ec0ff */
[----:B------:R-:W-:Y:S01]  /*1440*/  MOV R2, 0x400 ;  /* 0x0000040000027802 */ /* 0x000fe20000000f00 */
[----:B------:R-:W-:Y:S01]  /*1450*/  IMAD R3, R8, 0x4, R3 ;  /* 0x0000000408037824 */ /* 0x000fe200078e0203 */
[----:B------:R-:W-:Y:S01]  /*1460*/  BAR.SYNC.DEFER_BLOCKING 0x0 ;  /* 0x0000000000007b1d */ /* 0x000fe20000010000 */
[----:B---3--:R-:W-:Y:S02]  /*1470*/  ISETP.GE.AND P0, PT, R7, UR10, PT ;  /* 0x0000000a07007c0c */ /* 0x008fe4000bf06270 */
[C---:B0-----:R-:W-:Y:S02]  /*1480*/  LOP3.LUT R9, R4.reuse, 0x1f, RZ, 0xc0, !PT ;  /* 0x0000001f04097812 */ /* 0x041fe400078ec0ff */
[----:B------:R-:W-:Y:S02]  /*1490*/  LOP3.LUT R4, R4, 0xc0, RZ, 0xc0, !PT ;  /* 0x000000c004047812 */ /* 0x000fe400078ec0ff */
[----:B--2---:R-:W-:Y:S01]  /*14a0*/  LEA R11, R11, R2, 0x18 ;  /* 0x000000020b0b7211 */ /* 0x004fe200078ec0ff */
[----:B------:R-:W-:Y:S01]  /*14b0*/  IMAD R9, R9, 0x4, R6 ;  /* 0x0000000409097824 */ /* 0x000fe200078e0206 */
[----:B------:R-:W-:-:S02]  /*14c0*/  SHF.R.U32.HI R4, RZ, 0x1, R4 ;  /* 0x00000001ff047819 */ /* 0x000fc40000011604 */
[----:B------:R-:W-:Y:S02]  /*14d0*/  LOP3.LUT R2, R3, 0x20, RZ, 0x3c, !PT ;  /* 0x0000002003027812 */ /* 0x000fe400078e3cff */
[----:B------:R-:W-:Y:S01]  /*14e0*/  LOP3.LUT R4, R9, R4, RZ, 0x3c, !PT ;  /* 0x0000000409047212 */ /* 0x000fe200078e3cff */
[C---:B------:R-:W-:Y:S01]  /*14f0*/  IMAD.IADD R9, R11.reuse, 0x1, R3 ;  /* 0x000000010b097824 */ /* 0x040fe200078e0203 */
[----:B------:R-:W-:Y:S01]  /*1500*/  LEA.HI R13, R8, R11, RZ, 0x1c ;  /* 0x0000000b080d7211 */ /* 0x000fe200078fe0ff */
[----:B------:R-:W-:Y:S01]  /*1510*/  IMAD.IADD R11, R11, 0x1, R2 ;  /* 0x000000010b0b7824 */ /* 0x000fe200078e0202 */
[----:B------:R-:W-:Y:S01]  /*1520*/  LOP3.LUT R2, R5, R46, RZ, 0xfc, !PT ;  /* 0x0000002e05027212 */ /* 0x000fe200078efcff */
[----:B-1----:R-:W-:Y:S01]  /*1530*/  IMAD R3, R7, UR4, RZ ;  /* 0x0000000407037c24 */ /* 0x002fe2000f8e02ff */
[----:B------:R-:W-:Y:S01]  /*1540*/  STS [R9], R12 ;  /* 0x0000000c09007388 */ /* 0x000fe20000000800 */
[----:B------:R-:W-:Y:S01]  /*1550*/  IMAD.IADD R13, R4, 0x1, R13 ;  /* 0x00000001040d7824 */ /* 0x000fe200078e020d */
[----:B------:R-:W-:Y:S01]  /*1560*/  LOP3.LUT R5, R5, 0x8, R46, 0xfe, !PT ;  /* 0x0000000805057812 */ /* 0x000fe200078efe2e */
[----:B----4-:R-:W-:Y:S01]  /*1570*/  IMAD R4, R2, UR5, RZ ;  /* 0x0000000502047c24 */ /* 0x010fe2000f8e02ff */
[----:B------:R0:W-:Y:S01]  /*1580*/  STS [R11+0x100], R0 ;  /* 0x000100000b007388 */ /* 0x0001e20000000800 */
[----:B------:R-:W-:Y:S01]  /*1590*/  BAR.SYNC.DEFER_BLOCKING 0x0 ;  /* 0x0000000000007b1d */ /* 0x000fe20000010000 */
[----:B------:R-:W-:-:S02]  /*15a0*/  LEA R6, P2, R3, UR8, 0x1 ;  /* 0x0000000803067c11 */ /* 0x000fc4000f8408ff */
[----:B------:R-:W-:Y:S02]  /*15b0*/  ISETP.LT.AND P1, PT, R2, UR11, !P0 ;  /* 0x0000000b02007c0c */ /* 0x000fe4000c721270 */
[C---:B------:R-:W-:Y:S01]  /*15c0*/  ISETP.LT.AND P0, PT, R5.reuse, UR11, !P0 ;  /* 0x0000000b05007c0c */ /* 0x040fe2000c701270 */
[----:B------:R-:W-:Y:S01]  /*15d0*/  IMAD R5, R5, UR5, RZ ;  /* 0x0000000505057c24 */ /* 0x000fe2000f8e02ff */
[----:B0-----:R-:W-:Y:S02]  /*15e0*/  LEA.HI.X.SX32 R0, R3, UR9, 0x1, P2 ;  /* 0x0000000903007c11 */ /* 0x001fe400090f0eff */
[----:B------:R-:W-:-:S04]  /*15f0*/  LEA R2, P2, R4, R6, 0x1 ;  /* 0x0000000604027211 */ /* 0x000fc800078408ff */
[----:B------:R-:W-:Y:S01]  /*1600*/  LEA.HI.X.SX32 R3, R4, R0, 0x1, P2 ;  /* 0x0000000004037211 */ /* 0x000fe200010f0eff */
[----:B------:R-:W0:Y:S04]  /*1610*/  LDS.U16 R15, [R13] ;  /* 0x000000000d0f7984 */ /* 0x000e280000000400 */
[----:B0-----:R0:W-:Y:S01]  /*1620*/  @P1 STG.E.U16 desc[UR6][R2.64], R15 ;  /* 0x0000000f02001986 */ /* 0x0011e2000c101506 */
[----:B------:R-:W-:Y:S05]  /*1630*/  @!P0 EXIT ;  /* 0x000000000000894d */ /* 0x000fea0003800000 */
[----:B------:R-:W1:Y:S01]  /*1640*/  LDS.U16 R13, [R13+0x80] ;  /* 0x000080000d0d7984 */ /* 0x000e620000000400 */
[----:B0-----:R-:W-:-:S04]  /*1650*/  LEA R2, P0, R5, R6, 0x1 ;  /* 0x0000000605027211 */ /* 0x001fc800078008ff */
[----:B------:R-:W-:-:S05]  /*1660*/  LEA.HI.X.SX32 R3, R5, R0, 0x1, P0 ;  /* 0x0000000005037211 */ /* 0x000fca00000f0eff */
[----:B-1----:R-:W-:Y:S01]  /*1670*/  STG.E.U16 desc[UR6][R2.64], R13 ;  /* 0x0000000d02007986 */ /* 0x002fe2000c101506 */
[----:B------:R-:W-:Y:S05]  /*1680*/  EXIT ;  /* 0x000000000000794d */ /* 0x000fea0003800000 */
.L_x_2:
[----:B------:R-:W-:-:S00]  /*1690*/  BRA `(.L_x_2) ;  /* 0xfffffffc00fc7947 */ /* 0x000fc0000383ffff */
[----:B------:R-:W-:-:S00]  /*16a0*/  NOP ;  /* 0x0000000000007918 */ /* 0x000fc00000000000 */
        /* <DEDUP_REMOVED lines=13> */
.L_x_3:


//--------------------- .nv.shared.matmul_kernel  --------------------------
	.section	.nv.shared.matmul_kernel,"aw",@nobits
	.sectionflags	@""
	.align	16
	.zero		1024


//--------------------- .nv.shared.reserved.0     --------------------------
	.section	.nv.shared.reserved.0,"aw",@nobits
	.weak		__nv_reservedSMEM_offset_0_alias
	.size		__nv_reservedSMEM_offset_0_alias, 0, 64
	.other		__nv_reservedSMEM_offset_0_alias,@"STO_CUDA_RESERVED_SHARED STV_DEFAULT"
__nv_reservedSMEM_offset_0_alias:
	.zero		0
	.zero		64


//--------------------- .nv.constant0.matmul_kernel --------------------------
	.section	.nv.constant0.matmul_kernel,"a",@progbits
	.sectionflags	@""
	.align	4
.nv.constant0.matmul_kernel:
	.zero		976


//--------------------- SYMBOLS --------------------------

	.type		.nv.reservedSmem.offset0,@object
	.size		.nv.reservedSmem.offset0,0x4
	.type		.nv.reservedSmem.cap,@object
	.size		.nv.reservedSmem.cap,0x4
